//
// Generated by NVIDIA NVVM Compiler
//
// Compiler Build ID: CL-36424714
// Cuda compilation tools, release 13.0, V13.0.88
// Based on NVVM 20.0.0
//

.version 9.0
.target sm_100
.address_size 64

	// .globl	_Z9roll_leftPfi

.visible .entry _Z9roll_leftPfi(
	.param .u64 .ptr .align 1 _Z9roll_leftPfi_param_0,
	.param .u32 _Z9roll_leftPfi_param_1
)
{
	.reg .pred 	%p<2>;
	.reg .b32 	%r<12>;
	.reg .b32 	%f<3>;
	.reg .b64 	%rd<7>;

	ld.param.u64 	%rd1, [_Z9roll_leftPfi_param_0];
	ld.param.u32 	%r1, [_Z9roll_leftPfi_param_1];
	cvta.to.global.u64 	%rd2, %rd1;
	mov.u32 	%r2, %ntid.x;
	mov.u32 	%r3, %ctaid.x;
	mov.u32 	%r4, %tid.x;
	mad.lo.s32 	%r5, %r2, %r3, %r4;
	rem.s32 	%r6, %r5, %r1;
	mul.wide.s32 	%rd3, %r5, 4;
	add.s64 	%rd4, %rd2, %rd3;
	ld.global.f32 	%f1, [%rd4];
	cvt.rzi.s32.f32 	%r7, %f1;
	bar.sync 	0;
	cvt.rn.f32.s32 	%f2, %r7;
	setp.eq.s32 	%p1, %r6, 0;
	selp.b32 	%r8, %r1, %r6, %p1;
	not.b32 	%r9, %r6;
	add.s32 	%r10, %r5, %r9;
	add.s32 	%r11, %r10, %r8;
	mul.wide.s32 	%rd5, %r11, 4;
	add.s64 	%rd6, %rd2, %rd5;
	st.global.f32 	[%rd6], %f2;
	ret;

}
	// .globl	_Z7roll_upPfi
.visible .entry _Z7roll_upPfi(
	.param .u64 .ptr .align 1 _Z7roll_upPfi_param_0,
	.param .u32 _Z7roll_upPfi_param_1
)
{
	.reg .pred 	%p<2>;
	.reg .b32 	%r<13>;
	.reg .b32 	%f<3>;
	.reg .b64 	%rd<7>;

	ld.param.u64 	%rd1, [_Z7roll_upPfi_param_0];
	ld.param.u32 	%r1, [_Z7roll_upPfi_param_1];
	cvta.to.global.u64 	%rd2, %rd1;
	mov.u32 	%r2, %ntid.x;
	mov.u32 	%r3, %ctaid.x;
	mov.u32 	%r4, %tid.x;
	mad.lo.s32 	%r5, %r2, %r3, %r4;
	div.s32 	%r6, %r5, %r1;
	mul.lo.s32 	%r7, %r6, %r1;
	sub.s32 	%r8, %r5, %r7;
	mul.wide.s32 	%rd3, %r5, 4;
	add.s64 	%rd4, %rd2, %rd3;
	ld.global.f32 	%f1, [%rd4];
	cvt.rzi.s32.f32 	%r9, %f1;
	bar.sync 	0;
	cvt.rn.f32.s32 	%f2, %r9;
	setp.eq.s32 	%p1, %r6, 0;
	selp.b32 	%r10, %r1, %r6, %p1;
	add.s32 	%r11, %r10, -1;
	mad.lo.s32 	%r12, %r11, %r1, %r8;
	mul.wide.s32 	%rd5, %r12, 4;
	add.s64 	%rd6, %rd2, %rd5;
	st.global.f32 	[%rd6], %f2;
	ret;

}
	// .globl	_Z23scaled_hadamart_productP6float2S0_i
.visible .entry _Z23scaled_hadamart_productP6float2S0_i(
	.param .u64 .ptr .align 1 _Z23scaled_hadamart_productP6float2S0_i_param_0,
	.param .u64 .ptr .align 1 _Z23scaled_hadamart_productP6float2S0_i_param_1,
	.param .u32 _Z23scaled_hadamart_productP6float2S0_i_param_2
)
{
	.reg .b32 	%r<7>;
	.reg .b32 	%f<13>;
	.reg .b64 	%rd<8>;

	ld.param.u64 	%rd1, [_Z23scaled_hadamart_productP6float2S0_i_param_0];
	ld.param.u64 	%rd2, [_Z23scaled_hadamart_productP6float2S0_i_param_1];
	ld.param.u32 	%r1, [_Z23scaled_hadamart_productP6float2S0_i_param_2];
	cvta.to.global.u64 	%rd3, %rd2;
	cvta.to.global.u64 	%rd4, %rd1;
	mov.u32 	%r2, %ntid.x;
	mov.u32 	%r3, %ctaid.x;
	mov.u32 	%r4, %tid.x;
	mad.lo.s32 	%r5, %r2, %r3, %r4;
	mul.wide.s32 	%rd5, %r5, 8;
	add.s64 	%rd6, %rd4, %rd5;
	ld.global.v2.f32 	{%f1, %f2}, [%rd6];
	add.s64 	%rd7, %rd3, %rd5;
	ld.global.v2.f32 	{%f3, %f4}, [%rd7];
	mul.f32 	%f5, %f1, %f3;
	mul.f32 	%f6, %f2, %f4;
	sub.f32 	%f7, %f5, %f6;
	mul.f32 	%f8, %f2, %f3;
	fma.rn.f32 	%f9, %f4, %f1, %f8;
	mul.lo.s32 	%r6, %r1, %r1;
	cvt.rn.f32.u32 	%f10, %r6;
	div.rn.f32 	%f11, %f7, %f10;
	div.rn.f32 	%f12, %f9, %f10;
	st.global.v2.f32 	[%rd6], {%f11, %f12};
	ret;

}


// ===== COMPILED SASS (sm_100) =====

	.target	sm_100

	.elftype	@"ET_EXEC"


//--------------------- .note.nv.tkinfo           --------------------------
	.section	.note.nv.tkinfo,"",@"SHT_NOTE"
	.sectionflags	@"SHF_NOTE_NV_TKINFO"
	.tkinfo
        /*0018*/ 	.word	0x00000002
        /*0030*/ 	.string	""
        /*0030*/ 	.string	"ptxas"
        /*0030*/ 	.string	"Cuda compilation tools, release 13.0, V13.0.88"
        /*0030*/ 	.string	"Build cuda_13.0.r13.0/compiler.36424714_0"
        /*0030*/ 	.string	"-arch sm_100 -m 64 "



//--------------------- .note.nv.cuinfo           --------------------------
	.section	.note.nv.cuinfo,"",@"SHT_NOTE"
	.sectionflags	@"SHF_NOTE_NV_CUINFO"
        /*0018*/ 	.short	0x0002
        /*001a*/ 	.short	0x0064
        /*001c*/ 	.short	0x0082
	.zero		2


//--------------------- .nv.info                  --------------------------
	.section	.nv.info,"",@"SHT_CUDA_INFO"
	.align	4


	//----- nvinfo : EIATTR_REGCOUNT
	.align		4
        /*0000*/ 	.byte	0x04, 0x2f
        /*0002*/ 	.short	(.L_1 - .L_0)
	.align		4
.L_0:
        /*0004*/ 	.word	index@(_Z9roll_leftPfi)
        /*0008*/ 	.word	0x00000012


	//----- nvinfo : EIATTR_FRAME_SIZE
	.align		4
.L_1:
        /*000c*/ 	.byte	0x04, 0x11
        /*000e*/ 	.short	(.L_3 - .L_2)
	.align		4
.L_2:
        /*0010*/ 	.word	index@(_Z9roll_leftPfi)
        /*0014*/ 	.word	0x00000000


	//----- nvinfo : EIATTR_REGCOUNT
	.align		4
.L_3:
        /*0018*/ 	.byte	0x04, 0x2f
        /*001a*/ 	.short	(.L_5 - .L_4)
	.align		4
.L_4:
        /*001c*/ 	.word	index@(_Z7roll_upPfi)
        /*0020*/ 	.word	0x00000010


	//----- nvinfo : EIATTR_FRAME_SIZE
	.align		4
.L_5:
        /*0024*/ 	.byte	0x04, 0x11
        /*0026*/ 	.short	(.L_7 - .L_6)
	.align		4
.L_6:
        /*0028*/ 	.word	index@(_Z7roll_upPfi)
        /*002c*/ 	.word	0x00000000


	//----- nvinfo : EIATTR_REGCOUNT
	.align		4
.L_7:
        /*0030*/ 	.byte	0x04, 0x2f
        /*0032*/ 	.short	(.L_9 - .L_8)
	.align		4
.L_8:
        /*0034*/ 	.word	index@(_Z23scaled_hadamart_productP6float2S0_i)
        /*0038*/ 	.word	0x00000013


	//----- nvinfo : EIATTR_FRAME_SIZE
	.align		4
.L_9:
        /*003c*/ 	.byte	0x04, 0x11
        /*003e*/ 	.short	(.L_11 - .L_10)
	.align		4
.L_10:
        /*0040*/ 	.word	index@($__internal_0_$__cuda_sm3x_div_rn_noftz_f32_slowpath)
        /*0044*/ 	.word	0x00000000


	//----- nvinfo : EIATTR_FRAME_SIZE
	.align		4
.L_11:
        /*0048*/ 	.byte	0x04, 0x11
        /*004a*/ 	.short	(.L_13 - .L_12)
	.align		4
.L_12:
        /*004c*/ 	.word	index@(_Z23scaled_hadamart_productP6float2S0_i)
        /*0050*/ 	.word	0x00000000


	//----- nvinfo : EIATTR_MIN_STACK_SIZE
	.align		4
.L_13:
        /*0054*/ 	.byte	0x04, 0x12
        /*0056*/ 	.short	(.L_15 - .L_14)
	.align		4
.L_14:
        /*0058*/ 	.word	index@(_Z23scaled_hadamart_productP6float2S0_i)
        /*005c*/ 	.word	0x00000000


	//----- nvinfo : EIATTR_MIN_STACK_SIZE
	.align		4
.L_15:
        /*0060*/ 	.byte	0x04, 0x12
        /*0062*/ 	.short	(.L_17 - .L_16)
	.align		4
.L_16:
        /*0064*/ 	.word	index@(_Z7roll_upPfi)
        /*0068*/ 	.word	0x00000000


	//----- nvinfo : EIATTR_MIN_STACK_SIZE
	.align		4
.L_17:
        /*006c*/ 	.byte	0x04, 0x12
        /*006e*/ 	.short	(.L_19 - .L_18)
	.align		4
.L_18:
        /*0070*/ 	.word	index@(_Z9roll_leftPfi)
        /*0074*/ 	.word	0x00000000
.L_19:


//--------------------- .nv.compat                --------------------------
	.section	.nv.compat,"",@"SHT_CUDA_COMPAT_INFO"
	.align	4
        /*0000*/ 	.byte	0x02, 0x09, 0x00, 0x00, 0x02, 0x02, 0x01, 0x00, 0x02, 0x05, 0x05, 0x00, 0x03, 0x07, 0x01, 0x01
        /*0010*/ 	.byte	0x02, 0x03, 0x00, 0x00, 0x02, 0x06, 0x01, 0x00, 0x04, 0x0b, 0x08, 0x00, 0x01, 0x00, 0x00, 0x00
        /*0020*/ 	.byte	0x00, 0x00, 0x00, 0x00


//--------------------- .nv.info._Z23scaled_hadamart_productP6float2S0_i --------------------------
	.section	.nv.info._Z23scaled_hadamart_productP6float2S0_i,"",@"SHT_CUDA_INFO"
	.sectionflags	@""
	.align	4


	//----- nvinfo : EIATTR_CUDA_API_VERSION
	.align		4
        /*0000*/ 	.byte	0x04, 0x37
        /*0002*/ 	.short	(.L_21 - .L_20)
.L_20:
        /*0004*/ 	.word	0x00000082


	//----- nvinfo : EIATTR_KPARAM_INFO
	.align		4
.L_21:
        /*0008*/ 	.byte	0x04, 0x17
        /*000a*/ 	.short	(.L_23 - .L_22)
.L_22:
        /*000c*/ 	.word	0x00000000
        /*0010*/ 	.short	0x0002
        /*0012*/ 	.short	0x0010
        /*0014*/ 	.byte	0x00, 0xf0, 0x11, 0x00


	//----- nvinfo : EIATTR_KPARAM_INFO
	.align		4
.L_23:
        /*0018*/ 	.byte	0x04, 0x17
        /*001a*/ 	.short	(.L_25 - .L_24)
.L_24:
        /*001c*/ 	.word	0x00000000
        /*0020*/ 	.short	0x0001
        /*0022*/ 	.short	0x0008
        /*0024*/ 	.byte	0x00, 0xf5, 0x21, 0x00


	//----- nvinfo : EIATTR_KPARAM_INFO
	.align		4
.L_25:
        /*0028*/ 	.byte	0x04, 0x17
        /*002a*/ 	.short	(.L_27 - .L_26)
.L_26:
        /*002c*/ 	.word	0x00000000
        /*0030*/ 	.short	0x0000
        /*0032*/ 	.short	0x0000
        /*0034*/ 	.byte	0x00, 0xf5, 0x21, 0x00


	//----- nvinfo : EIATTR_SPARSE_MMA_MASK
	.align		4
.L_27:
        /*0038*/ 	.byte	0x03, 0x50
        /*003a*/ 	.short	0x0000


	//----- nvinfo : EIATTR_MAXREG_COUNT
	.align		4
        /*003c*/ 	.byte	0x03, 0x1b
        /*003e*/ 	.short	0x00ff


	//----- nvinfo : EIATTR_MERCURY_ISA_VERSION
	.align		4
        /*0040*/ 	.byte	0x03, 0x5f
        /*0042*/ 	.short	0x0101


	//----- nvinfo : EIATTR_VRC_CTA_INIT_COUNT
	.align		4
        /*0044*/ 	.byte	0x02, 0x4a
	.zero		1
	.zero		1


	//----- nvinfo : EIATTR_EXIT_INSTR_OFFSETS
	.align		4
        /*0048*/ 	.byte	0x04, 0x1c
        /*004a*/ 	.short	(.L_29 - .L_28)


	//   ....[0]....
.L_28:
        /*004c*/ 	.word	0x000002f0


	//----- nvinfo : EIATTR_CRS_STACK_SIZE
	.align		4
.L_29:
        /*0050*/ 	.byte	0x04, 0x1e
        /*0052*/ 	.short	(.L_31 - .L_30)
.L_30:
        /*0054*/ 	.word	0x00000000


	//----- nvinfo : EIATTR_CBANK_PARAM_SIZE
	.align		4
.L_31:
        /*0058*/ 	.byte	0x03, 0x19
        /*005a*/ 	.short	0x0014


	//----- nvinfo : EIATTR_PARAM_CBANK
	.align		4
        /*005c*/ 	.byte	0x04, 0x0a
        /*005e*/ 	.short	(.L_33 - .L_32)
	.align		4
.L_32:
        /*0060*/ 	.word	index@(.nv.constant0._Z23scaled_hadamart_productP6float2S0_i)
        /*0064*/ 	.short	0x0380
        /*0066*/ 	.short	0x0014


	//----- nvinfo : EIATTR_SW_WAR
	.align		4
.L_33:
        /*0068*/ 	.byte	0x04, 0x36
        /*006a*/ 	.short	(.L_35 - .L_34)
.L_34:
        /*006c*/ 	.word	0x00000008
.L_35:


//--------------------- .nv.info._Z7roll_upPfi    --------------------------
	.section	.nv.info._Z7roll_upPfi,"",@"SHT_CUDA_INFO"
	.sectionflags	@""
	.align	4


	//----- nvinfo : EIATTR_CUDA_API_VERSION
	.align		4
        /*0000*/ 	.byte	0x04, 0x37
        /*0002*/ 	.short	(.L_37 - .L_36)
.L_36:
        /*0004*/ 	.word	0x00000082


	//----- nvinfo : EIATTR_KPARAM_INFO
	.align		4
.L_37:
        /*0008*/ 	.byte	0x04, 0x17
        /*000a*/ 	.short	(.L_39 - .L_38)
.L_38:
        /*000c*/ 	.word	0x00000000
        /*0010*/ 	.short	0x0001
        /*0012*/ 	.short	0x0008
        /*0014*/ 	.byte	0x00, 0xf0, 0x11, 0x00


	//----- nvinfo : EIATTR_KPARAM_INFO
	.align		4
.L_39:
        /*0018*/ 	.byte	0x04, 0x17
        /*001a*/ 	.short	(.L_41 - .L_40)
.L_40:
        /*001c*/ 	.word	0x00000000
        /*0020*/ 	.short	0x0000
        /*0022*/ 	.short	0x0000
        /*0024*/ 	.byte	0x00, 0xf5, 0x21, 0x00


	//----- nvinfo : EIATTR_SPARSE_MMA_MASK
	.align		4
.L_41:
        /*0028*/ 	.byte	0x03, 0x50
        /*002a*/ 	.short	0x0000


	//----- nvinfo : EIATTR_MAXREG_COUNT
	.align		4
        /*002c*/ 	.byte	0x03, 0x1b
        /*002e*/ 	.short	0x00ff


	//----- nvinfo : EIATTR_NUM_BARRIERS
	.align		4
        /*0030*/ 	.byte	0x02, 0x4c
        /*0032*/ 	.byte	0x01
	.zero		1


	//----- nvinfo : EIATTR_MERCURY_ISA_VERSION
	.align		4
        /*0034*/ 	.byte	0x03, 0x5f
        /*0036*/ 	.short	0x0101


	//----- nvinfo : EIATTR_VRC_CTA_INIT_COUNT
	.align		4
        /*0038*/ 	.byte	0x02, 0x4a
	.zero		1
	.zero		1


	//----- nvinfo : EIATTR_EXIT_INSTR_OFFSETS
	.align		4
        /*003c*/ 	.byte	0x04, 0x1c
        /*003e*/ 	.short	(.L_43 - .L_42)


	//   ....[0]....
.L_42:
        /*0040*/ 	.word	0x000002c0


	//----- nvinfo : EIATTR_CBANK_PARAM_SIZE
	.align		4
.L_43:
        /*0044*/ 	.byte	0x03, 0x19
        /*0046*/ 	.short	0x000c


	//----- nvinfo : EIATTR_PARAM_CBANK
	.align		4
        /*0048*/ 	.byte	0x04, 0x0a
        /*004a*/ 	.short	(.L_45 - .L_44)
	.align		4
.L_44:
        /*004c*/ 	.word	index@(.nv.constant0._Z7roll_upPfi)
        /*0050*/ 	.short	0x0380
        /*0052*/ 	.short	0x000c


	//----- nvinfo : EIATTR_SW_WAR
	.align		4
.L_45:
        /*0054*/ 	.byte	0x04, 0x36
        /*0056*/ 	.short	(.L_47 - .L_46)
.L_46:
        /*0058*/ 	.word	0x00000008
.L_47:


//--------------------- .nv.info._Z9roll_leftPfi  --------------------------
	.section	.nv.info._Z9roll_leftPfi,"",@"SHT_CUDA_INFO"
	.sectionflags	@""
	.align	4


	//----- nvinfo : EIATTR_CUDA_API_VERSION
	.align		4
        /*0000*/ 	.byte	0x04, 0x37
        /*0002*/ 	.short	(.L_49 - .L_48)
.L_48:
        /*0004*/ 	.word	0x00000082


	//----- nvinfo : EIATTR_KPARAM_INFO
	.align		4
.L_49:
        /*0008*/ 	.byte	0x04, 0x17
        /*000a*/ 	.short	(.L_51 - .L_50)
.L_50:
        /*000c*/ 	.word	0x00000000
        /*0010*/ 	.short	0x0001
        /*0012*/ 	.short	0x0008
        /*0014*/ 	.byte	0x00, 0xf0, 0x11, 0x00


	//----- nvinfo : EIATTR_KPARAM_INFO
	.align		4
.L_51:
        /*0018*/ 	.byte	0x04, 0x17
        /*001a*/ 	.short	(.L_53 - .L_52)
.L_52:
        /*001c*/ 	.word	0x00000000
        /*0020*/ 	.short	0x0000
        /*0022*/ 	.short	0x0000
        /*0024*/ 	.byte	0x00, 0xf5, 0x21, 0x00


	//----- nvinfo : EIATTR_SPARSE_MMA_MASK
	.align		4
.L_53:
        /*0028*/ 	.byte	0x03, 0x50
        /*002a*/ 	.short	0x0000


	//----- nvinfo : EIATTR_MAXREG_COUNT
	.align		4
        /*002c*/ 	.byte	0x03, 0x1b
        /*002e*/ 	.short	0x00ff


	//----- nvinfo : EIATTR_NUM_BARRIERS
	.align		4
        /*0030*/ 	.byte	0x02, 0x4c
        /*0032*/ 	.byte	0x01
	.zero		1


	//----- nvinfo : EIATTR_MERCURY_ISA_VERSION
	.align		4
        /*0034*/ 	.byte	0x03, 0x5f
        /*0036*/ 	.short	0x0101


	//----- nvinfo : EIATTR_VRC_CTA_INIT_COUNT
	.align		4
        /*0038*/ 	.byte	0x02, 0x4a
	.zero		1
	.zero		1


	//----- nvinfo : EIATTR_EXIT_INSTR_OFFSETS
	.align		4
        /*003c*/ 	.byte	0x04, 0x1c
        /*003e*/ 	.short	(.L_55 - .L_54)


	//   ....[0]....
.L_54:
        /*0040*/ 	.word	0x00000280


	//----- nvinfo : EIATTR_CBANK_PARAM_SIZE
	.align		4
.L_55:
        /*0044*/ 	.byte	0x03, 0x19
        /*0046*/ 	.short	0x000c


	//----- nvinfo : EIATTR_PARAM_CBANK
	.align		4
        /*0048*/ 	.byte	0x04, 0x0a
        /*004a*/ 	.short	(.L_57 - .L_56)
	.align		4
.L_56:
        /*004c*/ 	.word	index@(.nv.constant0._Z9roll_leftPfi)
        /*0050*/ 	.short	0x0380
        /*0052*/ 	.short	0x000c


	//----- nvinfo : EIATTR_SW_WAR
	.align		4
.L_57:
        /*0054*/ 	.byte	0x04, 0x36
        /*0056*/ 	.short	(.L_59 - .L_58)
.L_58:
        /*0058*/ 	.word	0x00000008
.L_59:


//--------------------- .nv.callgraph             --------------------------
	.section	.nv.callgraph,"",@"SHT_CUDA_CALLGRAPH"
	.align	4
	.sectionentsize	8
	.align		4
        /*0000*/ 	.word	0x00000000
	.align		4
        /*0004*/ 	.word	0xffffffff
	.align		4
        /*0008*/ 	.word	0x00000000
	.align		4
        /*000c*/ 	.word	0xfffffffe
	.align		4
        /*0010*/ 	.word	0x00000000
	.align		4
        /*0014*/ 	.word	0xfffffffd
	.align		4
        /*0018*/ 	.word	0x00000000
	.align		4
        /*001c*/ 	.word	0xfffffffc


//--------------------- .text._Z23scaled_hadamart_productP6float2S0_i --------------------------
	.section	.text._Z23scaled_hadamart_productP6float2S0_i,"ax",@progbits
	.align	128
        .global         _Z23scaled_hadamart_productP6float2S0_i
        .type           _Z23scaled_hadamart_productP6float2S0_i,@function
        .size           _Z23scaled_hadamart_productP6float2S0_i,(.L_x_18 - _Z23scaled_hadamart_productP6float2S0_i)
        .other          _Z23scaled_hadamart_productP6float2S0_i,@"STO_CUDA_ENTRY STV_DEFAULT"
_Z23scaled_hadamart_productP6float2S0_i:
.text._Z23scaled_hadamart_productP6float2S0_i:
[----:B------:R-:W-:Y:S01]  /*0000*/  LDC R1, c[0x0][0x37c] ;  /* 0x0000df00ff017b82 */ /* 0x000fe20000000800 */
[----:B------:R-:W0:Y:S07]  /*0010*/  S2R R3, SR_CTAID.X ;  /* 0x0000000000037919 */ /* 0x000e2e0000002500 */
[----:B------:R-:W1:Y:S01]  /*0020*/  LDC.64 R6, c[0x0][0x388] ;  /* 0x0000e200ff067b82 */ /* 0x000e620000000a00 */
[----:B------:R-:W0:Y:S01]  /*0030*/  LDCU UR4, c[0x0][0x360] ;  /* 0x00006c00ff0477ac */ /* 0x000e220008000800 */
[----:B------:R-:W0:Y:S01]  /*0040*/  S2R R0, SR_TID.X ;  /* 0x0000000000007919 */ /* 0x000e220000002100 */
[----:B------:R-:W2:Y:S05]  /*0050*/  LDCU.64 UR6, c[0x0][0x358] ;  /* 0x00006b00ff0677ac */ /* 0x000eaa0008000a00 */
[----:B------:R-:W3:Y:S01]  /*0060*/  LDC.64 R4, c[0x0][0x380] ;  /* 0x0000e000ff047b82 */ /* 0x000ee20000000a00 */
[----:B0-----:R-:W-:Y:S01]  /*0070*/  IMAD R3, R3, UR4, R0 ;  /* 0x0000000403037c24 */ /* 0x001fe2000f8e0200 */
[----:B------:R-:W0:Y:S03]  /*0080*/  LDCU UR4, c[0x0][0x390] ;  /* 0x00007200ff0477ac */ /* 0x000e260008000800 */
[----:B-1----:R-:W-:-:S04]  /*0090*/  IMAD.WIDE R6, R3, 0x8, R6 ;  /* 0x0000000803067825 */ /* 0x002fc800078e0206 */
[----:B---3--:R-:W-:Y:S02]  /*00a0*/  IMAD.WIDE R4, R3, 0x8, R4 ;  /* 0x0000000803047825 */ /* 0x008fe400078e0204 */
[----:B--2---:R-:W2:Y:S04]  /*00b0*/  LDG.E.64 R6, desc[UR6][R6.64] ;  /* 0x0000000606067981 */ /* 0x004ea8000c1e1b00 */
[----:B------:R-:W2:Y:S01]  /*00c0*/  LDG.E.64 R8, desc[UR6][R4.64] ;  /* 0x0000000604087981 */ /* 0x000ea2000c1e1b00 */
[----:B0-----:R-:W-:-:S06]  /*00d0*/  UIMAD UR4, UR4, UR4, URZ ;  /* 0x00000004040472a4 */ /* 0x001fcc000f8e02ff */
[----:B------:R-:W-:-:S04]  /*00e0*/  I2FP.F32.U32 R3, UR4 ;  /* 0x0000000400037c45 */ /* 0x000fc80008201000 */
[----:B------:R-:W0:Y:S01]  /*00f0*/  MUFU.RCP R0, R3 ;  /* 0x0000000300007308 */ /* 0x000e220000001000 */
[----:B------:R-:W-:Y:S01]  /*0100*/  BSSY.RECONVERGENT B0, `(.L_x_0) ;  /* 0x000000f000007945 */ /* 0x000fe20003800200 */
[----:B0-----:R-:W-:-:S04]  /*0110*/  FFMA R13, -R3, R0, 1 ;  /* 0x3f800000030d7423 */ /* 0x001fc80000000100 */
[----:B------:R-:W-:Y:S01]  /*0120*/  FFMA R13, R0, R13, R0 ;  /* 0x0000000d000d7223 */ /* 0x000fe20000000000 */
[----:B--2---:R-:W-:-:S04]  /*0130*/  FMUL R11, R9, R7 ;  /* 0x00000007090b7220 */ /* 0x004fc80000400000 */
[----:B------:R-:W-:-:S04]  /*0140*/  FFMA R2, R8, R6, -R11 ;  /* 0x0000000608027223 */ /* 0x000fc8000000080b */
[----:B------:R-:W0:Y:S01]  /*0150*/  FCHK P0, R2, R3 ;  /* 0x0000000302007302 */ /* 0x000e220000000000 */
[----:B------:R-:W-:Y:S01]  /*0160*/  FFMA R10, R2, R13, RZ ;  /* 0x0000000d020a7223 */ /* 0x000fe200000000ff */
[----:B------:R-:W-:-:S03]  /*0170*/  FMUL R9, R9, R6 ;  /* 0x0000000609097220 */ /* 0x000fc60000400000 */
[----:B------:R-:W-:Y:S01]  /*0180*/  FFMA R6, -R3, R10, R2 ;  /* 0x0000000a03067223 */ /* 0x000fe20000000102 */
[----:B------:R-:W-:-:S03]  /*0190*/  FFMA R0, R8, R7, R9 ;  /* 0x0000000708007223 */ /* 0x000fc60000000009 */
[----:B------:R-:W-:Y:S01]  /*01a0*/  FFMA R6, R13, R6, R10 ;  /* 0x000000060d067223 */ /* 0x000fe2000000000a */
[----:B0-----:R-:W-:Y:S06]  /*01b0*/  @!P0 BRA `(.L_x_1) ;  /* 0x00000000000c8947 */ /* 0x001fec0003800000 */
[----:B------:R-:W-:-:S07]  /*01c0*/  MOV R8, 0x1e0 ;  /* 0x000001e000087802 */ /* 0x000fce0000000f00 */
[----:B------:R-:W-:Y:S05]  /*01d0*/  CALL.REL.NOINC `($__internal_0_$__cuda_sm3x_div_rn_noftz_f32_slowpath) ;  /* 0x0000000000487944 */ /* 0x000fea0003c00000 */
[----:B------:R-:W-:-:S07]  /*01e0*/  IMAD.MOV.U32 R6, RZ, RZ, R2 ;  /* 0x000000ffff067224 */ /* 0x000fce00078e0002 */
.L_x_1:
[----:B------:R-:W-:Y:S05]  /*01f0*/  BSYNC.RECONVERGENT B0 ;  /* 0x0000000000007941 */ /* 0x000fea0003800200 */
.L_x_0:
[----:B------:R-:W0:Y:S01]  /*0200*/  MUFU.RCP R2, R3 ;  /* 0x0000000300027308 */ /* 0x000e220000001000 */
[----:B------:R-:W-:Y:S07]  /*0210*/  BSSY.RECONVERGENT B0, `(.L_x_2) ;  /* 0x000000c000007945 */ /* 0x000fee0003800200 */
[----:B------:R-:W1:Y:S01]  /*0220*/  FCHK P0, R0, R3 ;  /* 0x0000000300007302 */ /* 0x000e620000000000 */
[----:B0-----:R-:W-:-:S04]  /*0230*/  FFMA R7, -R3, R2, 1 ;  /* 0x3f80000003077423 */ /* 0x001fc80000000102 */
[----:B------:R-:W-:-:S04]  /*0240*/  FFMA R8, R2, R7, R2 ;  /* 0x0000000702087223 */ /* 0x000fc80000000002 */
[----:B------:R-:W-:-:S04]  /*0250*/  FFMA R7, R0, R8, RZ ;  /* 0x0000000800077223 */ /* 0x000fc800000000ff */
[----:B------:R-:W-:-:S04]  /*0260*/  FFMA R2, -R3, R7, R0 ;  /* 0x0000000703027223 */ /* 0x000fc80000000100 */
[----:B------:R-:W-:Y:S01]  /*0270*/  FFMA R7, R8, R2, R7 ;  /* 0x0000000208077223 */ /* 0x000fe20000000007 */
[----:B-1----:R-:W-:Y:S06]  /*0280*/  @!P0 BRA `(.L_x_3) ;  /* 0x0000000000108947 */ /* 0x002fec0003800000 */
[----:B------:R-:W-:Y:S01]  /*0290*/  IMAD.MOV.U32 R2, RZ, RZ, R0 ;  /* 0x000000ffff027224 */ /* 0x000fe200078e0000 */
[----:B------:R-:W-:-:S07]  /*02a0*/  MOV R8, 0x2c0 ;  /* 0x000002c000087802 */ /* 0x000fce0000000f00 */
[----:B------:R-:W-:Y:S05]  /*02b0*/  CALL.REL.NOINC `($__internal_0_$__cuda_sm3x_div_rn_noftz_f32_slowpath) ;  /* 0x0000000000107944 */ /* 0x000fea0003c00000 */
[----:B------:R-:W-:-:S07]  /*02c0*/  IMAD.MOV.U32 R7, RZ, RZ, R2 ;  /* 0x000000ffff077224 */ /* 0x000fce00078e0002 */
.L_x_3:
[----:B------:R-:W-:Y:S05]  /*02d0*/  BSYNC.RECONVERGENT B0 ;  /* 0x0000000000007941 */ /* 0x000fea0003800200 */
.L_x_2:
[----:B------:R-:W-:Y:S01]  /*02e0*/  STG.E.64 desc[UR6][R4.64], R6 ;  /* 0x0000000604007986 */ /* 0x000fe2000c101b06 */
[----:B------:R-:W-:Y:S05]  /*02f0*/  EXIT ;  /* 0x000000000000794d */ /* 0x000fea0003800000 */
        .weak           $__internal_0_$__cuda_sm3x_div_rn_noftz_f32_slowpath
        .type           $__internal_0_$__cuda_sm3x_div_rn_noftz_f32_slowpath,@function
        .size           $__internal_0_$__cuda_sm3x_div_rn_noftz_f32_slowpath,(.L_x_18 - $__internal_0_$__cuda_sm3x_div_rn_noftz_f32_slowpath)
$__internal_0_$__cuda_sm3x_div_rn_noftz_f32_slowpath:
[--C-:B------:R-:W-:Y:S01]  /*0300*/  SHF.R.U32.HI R9, RZ, 0x17, R3.reuse ;  /* 0x00000017ff097819 */ /* 0x100fe20000011603 */
[----:B------:R-:W-:Y:S01]  /*0310*/  BSSY.RECONVERGENT B1, `(.L_x_4) ;  /* 0x0000063000017945 */ /* 0x000fe20003800200 */
[----:B------:R-:W-:Y:S02]  /*0320*/  SHF.R.U32.HI R7, RZ, 0x17, R2 ;  /* 0x00000017ff077819 */ /* 0x000fe40000011602 */
[----:B------:R-:W-:Y:S01]  /*0330*/  LOP3.LUT R14, R9, 0xff, RZ, 0xc0, !PT ;  /* 0x000000ff090e7812 */ /* 0x000fe200078ec0ff */
[----:B------:R-:W-:Y:S01]  /*0340*/  IMAD.MOV.U32 R9, RZ, RZ, R3 ;  /* 0x000000ffff097224 */ /* 0x000fe200078e0003 */
[----:B------:R-:W-:-:S03]  /*0350*/  LOP3.LUT R12, R7, 0xff, RZ, 0xc0, !PT ;  /* 0x000000ff070c7812 */ /* 0x000fc600078ec0ff */
[----:B------:R-:W-:Y:S02]  /*0360*/  VIADD R11, R14, 0xffffffff ;  /* 0xffffffff0e0b7836 */ /* 0x000fe40000000000 */
[----:B------:R-:W-:-:S03]  /*0370*/  VIADD R10, R12, 0xffffffff ;  /* 0xffffffff0c0a7836 */ /* 0x000fc60000000000 */
[----:B------:R-:W-:-:S04]  /*0380*/  ISETP.GT.U32.AND P0, PT, R11, 0xfd, PT ;  /* 0x000000fd0b00780c */ /* 0x000fc80003f04070 */
[----:B------:R-:W-:-:S13]  /*0390*/  ISETP.GT.U32.OR P0, PT, R10, 0xfd, P0 ;  /* 0x000000fd0a00780c */ /* 0x000fda0000704470 */
[----:B------:R-:W-:Y:S01]  /*03a0*/  @!P0 IMAD.MOV.U32 R7, RZ, RZ, RZ ;  /* 0x000000ffff078224 */ /* 0x000fe200078e00ff */
[----:B------:R-:W-:Y:S06]  /*03b0*/  @!P0 BRA `(.L_x_5) ;  /* 0x00000000005c8947 */ /* 0x000fec0003800000 */
[----:B------:R-:W-:Y:S02]  /*03c0*/  FSETP.GTU.FTZ.AND P0, PT, |R2|, +INF , PT ;  /* 0x7f8000000200780b */ /* 0x000fe40003f1c200 */
[----:B------:R-:W-:-:S04]  /*03d0*/  FSETP.GTU.FTZ.AND P1, PT, |R3|, +INF , PT ;  /* 0x7f8000000300780b */ /* 0x000fc80003f3c200 */
[----:B------:R-:W-:-:S13]  /*03e0*/  PLOP3.LUT P0, PT, P0, P1, PT, 0xf8, 0x8f ;  /* 0x00000000008f781c */ /* 0x000fda0000703f70 */
[----:B------:R-:W-:Y:S05]  /*03f0*/  @P0 BRA `(.L_x_6) ;  /* 0x00000004004c0947 */ /* 0x000fea0003800000 */
[----:B------:R-:W-:-:S13]  /*0400*/  LOP3.LUT P0, RZ, R9, 0x7fffffff, R2, 0xc8, !PT ;  /* 0x7fffffff09ff7812 */ /* 0x000fda000780c802 */
[----:B------:R-:W-:Y:S05]  /*0410*/  @!P0 BRA `(.L_x_7) ;  /* 0x00000004003c8947 */ /* 0x000fea0003800000 */
[C---:B------:R-:W-:Y:S02]  /*0420*/  FSETP.NEU.FTZ.AND P2, PT, |R2|.reuse, +INF , PT ;  /* 0x7f8000000200780b */ /* 0x040fe40003f5d200 */
[----:B------:R-:W-:Y:S02]  /*0430*/  FSETP.NEU.FTZ.AND P1, PT, |R3|, +INF , PT ;  /* 0x7f8000000300780b */ /* 0x000fe40003f3d200 */
[----:B------:R-:W-:-:S11]  /*0440*/  FSETP.NEU.FTZ.AND P0, PT, |R2|, +INF , PT ;  /* 0x7f8000000200780b */ /* 0x000fd60003f1d200 */
[----:B------:R-:W-:Y:S05]  /*0450*/  @!P1 BRA !P2, `(.L_x_7) ;  /* 0x00000004002c9947 */ /* 0x000fea0005000000 */
[----:B------:R-:W-:-:S04]  /*0460*/  LOP3.LUT P2, RZ, R2, 0x7fffffff, RZ, 0xc0, !PT ;  /* 0x7fffffff02ff7812 */ /* 0x000fc8000784c0ff */
[----:B------:R-:W-:-:S13]  /*0470*/  PLOP3.LUT P1, PT, P1, P2, PT, 0x2f, 0xf2 ;  /* 0x0000000000f2781c */ /* 0x000fda0000f24577 */
[----:B------:R-:W-:Y:S05]  /*0480*/  @P1 BRA `(.L_x_8) ;  /* 0x0000000400181947 */ /* 0x000fea0003800000 */
[----:B------:R-:W-:-:S04]  /*0490*/  LOP3.LUT P1, RZ, R9, 0x7fffffff, RZ, 0xc0, !PT ;  /* 0x7fffffff09ff7812 */ /* 0x000fc8000782c0ff */
[----:B------:R-:W-:-:S13]  /*04a0*/  PLOP3.LUT P0, PT, P0, P1, PT, 0x2f, 0xf2 ;  /* 0x0000000000f2781c */ /* 0x000fda0000702577 */
[----:B------:R-:W-:Y:S05]  /*04b0*/  @P0 BRA `(.L_x_9) ;  /* 0x0000000400000947 */ /* 0x000fea0003800000 */
[----:B------:R-:W-:Y:S02]  /*04c0*/  ISETP.GE.AND P0, PT, R10, RZ, PT ;  /* 0x000000ff0a00720c */ /* 0x000fe40003f06270 */
[----:B------:R-:W-:-:S11]  /*04d0*/  ISETP.GE.AND P1, PT, R11, RZ, PT ;  /* 0x000000ff0b00720c */ /* 0x000fd60003f26270 */
[----:B------:R-:W-:Y:S02]  /*04e0*/  @P0 IMAD.MOV.U32 R7, RZ, RZ, RZ ;  /* 0x000000ffff070224 */ /* 0x000fe400078e00ff */
[----:B------:R-:W-:Y:S01]  /*04f0*/  @!P0 FFMA R2, R2, 1.84467440737095516160e+19, RZ ;  /* 0x5f80000002028823 */ /* 0x000fe200000000ff */
[----:B------:R-:W-:Y:S02]  /*0500*/  @!P0 IMAD.MOV.U32 R7, RZ, RZ, -0x40 ;  /* 0xffffffc0ff078424 */ /* 0x000fe400078e00ff */
[----:B------:R-:W-:Y:S02]  /*0510*/  @!P1 FFMA R9, R3, 1.84467440737095516160e+19, RZ ;  /* 0x5f80000003099823 */ /* 0x000fe400000000ff */
[----:B------:R-:W-:-:S07]  /*0520*/  @!P1 VIADD R7, R7, 0x40 ;  /* 0x0000004007079836 */ /* 0x000fce0000000000 */
.L_x_5:
[----:B------:R-:W-:Y:S01]  /*0530*/  LEA R10, R14, 0xc0800000, 0x17 ;  /* 0xc08000000e0a7811 */ /* 0x000fe200078eb8ff */
[----:B------:R-:W-:Y:S03]  /*0540*/  BSSY.RECONVERGENT B2, `(.L_x_10) ;  /* 0x0000036000027945 */ /* 0x000fe60003800200 */
[----:B------:R-:W-:Y:S01]  /*0550*/  IADD3 R10, PT, PT, -R10, R9, RZ ;  /* 0x000000090a0a7210 */ /* 0x000fe20007ffe1ff */
[----:B------:R-:W-:-:S03]  /*0560*/  VIADD R9, R12, 0xffffff81 ;  /* 0xffffff810c097836 */ /* 0x000fc60000000000 */
[----:B------:R0:W1:Y:S01]  /*0570*/  MUFU.RCP R11, R10 ;  /* 0x0000000a000b7308 */ /* 0x0000620000001000 */
[----:B------:R-:W-:Y:S01]  /*0580*/  FADD.FTZ R13, -R10, -RZ ;  /* 0x800000ff0a0d7221 */ /* 0x000fe20000010100 */
[C---:B------:R-:W-:Y:S01]  /*0590*/  IMAD R2, R9.reuse, -0x800000, R2 ;  /* 0xff80000009027824 */ /* 0x040fe200078e0202 */
[----:B0-----:R-:W-:-:S05]  /*05a0*/  IADD3 R10, PT, PT, R9, 0x7f, -R14 ;  /* 0x0000007f090a7810 */ /* 0x001fca0007ffe80e */
[----:B------:R-:W-:Y:S02]  /*05b0*/  IMAD.IADD R10, R10, 0x1, R7 ;  /* 0x000000010a0a7824 */ /* 0x000fe400078e0207 */
[----:B-1----:R-:W-:-:S04]  /*05c0*/  FFMA R12, R11, R13, 1 ;  /* 0x3f8000000b0c7423 */ /* 0x002fc8000000000d */
[----:B------:R-:W-:-:S04]  /*05d0*/  FFMA R16, R11, R12, R11 ;  /* 0x0000000c0b107223 */ /* 0x000fc8000000000b */
[----:B------:R-:W-:-:S04]  /*05e0*/  FFMA R11, R2, R16, RZ ;  /* 0x00000010020b7223 */ /* 0x000fc800000000ff */
[----:B------:R-:W-:-:S04]  /*05f0*/  FFMA R12, R13, R11, R2 ;  /* 0x0000000b0d0c7223 */ /* 0x000fc80000000002 */
[----:B------:R-:W-:-:S04]  /*0600*/  FFMA R11, R16, R12, R11 ;  /* 0x0000000c100b7223 */ /* 0x000fc8000000000b */
[----:B------:R-:W-:-:S04]  /*0610*/  FFMA R12, R13, R11, R2 ;  /* 0x0000000b0d0c7223 */ /* 0x000fc80000000002 */
[----:B------:R-:W-:-:S05]  /*0620*/  FFMA R2, R16, R12, R11 ;  /* 0x0000000c10027223 */ /* 0x000fca000000000b */
[----:B------:R-:W-:-:S04]  /*0630*/  SHF.R.U32.HI R9, RZ, 0x17, R2 ;  /* 0x00000017ff097819 */ /* 0x000fc80000011602 */
[----:B------:R-:W-:-:S05]  /*0640*/  LOP3.LUT R9, R9, 0xff, RZ, 0xc0, !PT ;  /* 0x000000ff09097812 */ /* 0x000fca00078ec0ff */
[----:B------:R-:W-:-:S04]  /*0650*/  IMAD.IADD R13, R9, 0x1, R10 ;  /* 0x00000001090d7824 */ /* 0x000fc800078e020a */
[----:B------:R-:W-:-:S05]  /*0660*/  VIADD R7, R13, 0xffffffff ;  /* 0xffffffff0d077836 */ /* 0x000fca0000000000 */
[----:B------:R-:W-:-:S13]  /*0670*/  ISETP.GE.U32.AND P0, PT, R7, 0xfe, PT ;  /* 0x000000fe0700780c */ /* 0x000fda0003f06070 */
[----:B------:R-:W-:Y:S05]  /*0680*/  @!P0 BRA `(.L_x_11) ;  /* 0x0000000000808947 */ /* 0x000fea0003800000 */
[----:B------:R-:W-:-:S13]  /*0690*/  ISETP.GT.AND P0, PT, R13, 0xfe, PT ;  /* 0x000000fe0d00780c */ /* 0x000fda0003f04270 */
[----:B------:R-:W-:Y:S05]  /*06a0*/  @P0 BRA `(.L_x_12) ;  /* 0x00000000006c0947 */ /* 0x000fea0003800000 */
[----:B------:R-:W-:-:S13]  /*06b0*/  ISETP.GE.AND P0, PT, R13, 0x1, PT ;  /* 0x000000010d00780c */ /* 0x000fda0003f06270 */
[----:B------:R-:W-:Y:S05]  /*06c0*/  @P0 BRA `(.L_x_13) ;  /* 0x0000000000740947 */ /* 0x000fea0003800000 */
[----:B------:R-:W-:Y:S02]  /*06d0*/  ISETP.GE.AND P0, PT, R13, -0x18, PT ;  /* 0xffffffe80d00780c */ /* 0x000fe40003f06270 */
[----:B------:R-:W-:-:S11]  /*06e0*/  LOP3.LUT R2, R2, 0x80000000, RZ, 0xc0, !PT ;  /* 0x8000000002027812 */ /* 0x000fd600078ec0ff */
[----:B------:R-:W-:Y:S05]  /*06f0*/  @!P0 BRA `(.L_x_13) ;  /* 0x0000000000688947 */ /* 0x000fea0003800000 */
[CCC-:B------:R-:W-:Y:S01]  /*0700*/  FFMA.RZ R7, R16.reuse, R12.reuse, R11.reuse ;  /* 0x0000000c10077223 */ /* 0x1c0fe2000000c00b */
[CCC-:B------:R-:W-:Y:S01]  /*0710*/  FFMA.RM R10, R16.reuse, R12.reuse, R11.reuse ;  /* 0x0000000c100a7223 */ /* 0x1c0fe2000000400b */
[C---:B------:R-:W-:Y:S02]  /*0720*/  ISETP.NE.AND P2, PT, R13.reuse, RZ, PT ;  /* 0x000000ff0d00720c */ /* 0x040fe40003f45270 */
[----:B------:R-:W-:Y:S02]  /*0730*/  ISETP.NE.AND P1, PT, R13, RZ, PT ;  /* 0x000000ff0d00720c */ /* 0x000fe40003f25270 */
[----:B------:R-:W-:Y:S01]  /*0740*/  LOP3.LUT R9, R7, 0x7fffff, RZ, 0xc0, !PT ;  /* 0x007fffff07097812 */ /* 0x000fe200078ec0ff */
[----:B------:R-:W-:Y:S01]  /*0750*/  FFMA.RP R7, R16, R12, R11 ;  /* 0x0000000c10077223 */ /* 0x000fe2000000800b */
[C---:B------:R-:W-:Y:S01]  /*0760*/  VIADD R12, R13.reuse, 0x20 ;  /* 0x000000200d0c7836 */ /* 0x040fe20000000000 */
[----:B------:R-:W-:Y:S02]  /*0770*/  IADD3 R11, PT, PT, -R13, RZ, RZ ;  /* 0x000000ff0d0b7210 */ /* 0x000fe40007ffe1ff */
[----:B------:R-:W-:-:S02]  /*0780*/  LOP3.LUT R9, R9, 0x800000, RZ, 0xfc, !PT ;  /* 0x0080000009097812 */ /* 0x000fc400078efcff */
[----:B------:R-:W-:Y:S02]  /*0790*/  FSETP.NEU.FTZ.AND P0, PT, R7, R10, PT ;  /* 0x0000000a0700720b */ /* 0x000fe40003f1d000 */
[----:B------:R-:W-:Y:S02]  /*07a0*/  SHF.L.U32 R12, R9, R12, RZ ;  /* 0x0000000c090c7219 */ /* 0x000fe400000006ff */
[----:B------:R-:W-:Y:S02]  /*07b0*/  SEL R10, R11, RZ, P2 ;  /* 0x000000ff0b0a7207 */ /* 0x000fe40001000000 */
[----:B------:R-:W-:Y:S02]  /*07c0*/  ISETP.NE.AND P1, PT, R12, RZ, P1 ;  /* 0x000000ff0c00720c */ /* 0x000fe40000f25270 */
[----:B------:R-:W-:Y:S02]  /*07d0*/  SHF.R.U32.HI R10, RZ, R10, R9 ;  /* 0x0000000aff0a7219 */ /* 0x000fe40000011609 */
[----:B------:R-:W-:-:S02]  /*07e0*/  PLOP3.LUT P0, PT, P0, P1, PT, 0xf8, 0x8f ;  /* 0x00000000008f781c */ /* 0x000fc40000703f70 */
[----:B------:R-:W-:Y:S02]  /*07f0*/  SHF.R.U32.HI R12, RZ, 0x1, R10 ;  /* 0x00000001ff0c7819 */ /* 0x000fe4000001160a */
[----:B------:R-:W-:-:S04]  /*0800*/  SEL R7, RZ, 0x1, !P0 ;  /* 0x00000001ff077807 */ /* 0x000fc80004000000 */
[----:B------:R-:W-:-:S04]  /*0810*/  LOP3.LUT R7, R7, 0x1, R12, 0xf8, !PT ;  /* 0x0000000107077812 */ /* 0x000fc800078ef80c */
[----:B------:R-:W-:-:S05]  /*0820*/  LOP3.LUT R7, R7, R10, RZ, 0xc0, !PT ;  /* 0x0000000a07077212 */ /* 0x000fca00078ec0ff */
[----:B------:R-:W-:-:S05]  /*0830*/  IMAD.IADD R7, R12, 0x1, R7 ;  /* 0x000000010c077824 */ /* 0x000fca00078e0207 */
[----:B------:R-:W-:Y:S01]  /*0840*/  LOP3.LUT R2, R7, R2, RZ, 0xfc, !PT ;  /* 0x0000000207027212 */ /* 0x000fe200078efcff */
[----:B------:R-:W-:Y:S06]  /*0850*/  BRA `(.L_x_13) ;  /* 0x0000000000107947 */ /* 0x000fec0003800000 */
.L_x_12:
[----:B------:R-:W-:-:S04]  /*0860*/  LOP3.LUT R2, R2, 0x80000000, RZ, 0xc0, !PT ;  /* 0x8000000002027812 */ /* 0x000fc800078ec0ff */
[----:B------:R-:W-:Y:S01]  /*0870*/  LOP3.LUT R2, R2, 0x7f800000, RZ, 0xfc, !PT ;  /* 0x7f80000002027812 */ /* 0x000fe200078efcff */
[----:B------:R-:W-:Y:S06]  /*0880*/  BRA `(.L_x_13) ;  /* 0x0000000000047947 */ /* 0x000fec0003800000 */
.L_x_11:
[----:B------:R-:W-:-:S07]  /*0890*/  IMAD R2, R10, 0x800000, R2 ;  /* 0x008000000a027824 */ /* 0x000fce00078e0202 */
.L_x_13:
[----:B------:R-:W-:Y:S05]  /*08a0*/  BSYNC.RECONVERGENT B2 ;  /* 0x0000000000027941 */ /* 0x000fea0003800200 */
.L_x_10:
[----:B------:R-:W-:Y:S05]  /*08b0*/  BRA `(.L_x_14) ;  /* 0x0000000000207947 */ /* 0x000fea0003800000 */
.L_x_9:
[----:B------:R-:W-:-:S04]  /*08c0*/  LOP3.LUT R2, R9, 0x80000000, R2, 0x48, !PT ;  /* 0x8000000009027812 */ /* 0x000fc800078e4802 */
[----:B------:R-:W-:Y:S01]  /*08d0*/  LOP3.LUT R2, R2, 0x7f800000, RZ, 0xfc, !PT ;  /* 0x7f80000002027812 */ /* 0x000fe200078efcff */
[----:B------:R-:W-:Y:S06]  /*08e0*/  BRA `(.L_x_14) ;  /* 0x0000000000147947 */ /* 0x000fec0003800000 */
.L_x_8:
[----:B------:R-:W-:Y:S01]  /*08f0*/  LOP3.LUT R2, R9, 0x80000000, R2, 0x48, !PT ;  /* 0x8000000009027812 */ /* 0x000fe200078e4802 */
[----:B------:R-:W-:Y:S06]  /*0900*/  BRA `(.L_x_14) ;  /* 0x00000000000c7947 */ /* 0x000fec0003800000 */
.L_x_7:
[----:B------:R-:W0:Y:S01]  /*0910*/  MUFU.RSQ R2, -QNAN ;  /* 0xffc0000000027908 */ /* 0x000e220000001400 */
[----:B------:R-:W-:Y:S05]  /*0920*/  BRA `(.L_x_14) ;  /* 0x0000000000047947 */ /* 0x000fea0003800000 */
.L_x_6:
[----:B------:R-:W-:-:S07]  /*0930*/  FADD.FTZ R2, R2, R3 ;  /* 0x0000000302027221 */ /* 0x000fce0000010000 */
.L_x_14:
[----:B------:R-:W-:Y:S05]  /*0940*/  BSYNC.RECONVERGENT B1 ;  /* 0x0000000000017941 */ /* 0x000fea0003800200 */
.L_x_4:
[----:B------:R-:W-:-:S04]  /*0950*/  IMAD.MOV.U32 R9, RZ, RZ, 0x0 ;  /* 0x00000000ff097424 */ /* 0x000fc800078e00ff */
[----:B0-----:R-:W-:Y:S05]  /*0960*/  RET.REL.NODEC R8 `(_Z23scaled_hadamart_productP6float2S0_i) ;  /* 0xfffffff408a47950 */ /* 0x001fea0003c3ffff */
.L_x_15:
[----:B------:R-:W-:-:S00]  /*0970*/  BRA `(.L_x_15) ;  /* 0xfffffffc00fc7947 */ /* 0x000fc0000383ffff */
[----:B------:R-:W-:-:S00]  /*0980*/  NOP ;  /* 0x0000000000007918 */ /* 0x000fc00000000000 */
[----:B------:R-:W-:-:S00]  /*0990*/  NOP ;  /* 0x0000000000007918 */ /* 0x000fc00000000000 */
[----:B------:R-:W-:-:S00]  /*09a0*/  NOP ;  /* 0x0000000000007918 */ /* 0x000fc00000000000 */
[----:B------:R-:W-:-:S00]  /*09b0*/  NOP ;  /* 0x0000000000007918 */ /* 0x000fc00000000000 */
[----:B------:R-:W-:-:S00]  /*09c0*/  NOP ;  /* 0x0000000000007918 */ /* 0x000fc00000000000 */
[----:B------:R-:W-:-:S00]  /*09d0*/  NOP ;  /* 0x0000000000007918 */ /* 0x000fc00000000000 */
[----:B------:R-:W-:-:S00]  /*09e0*/  NOP ;  /* 0x0000000000007918 */ /* 0x000fc00000000000 */
[----:B------:R-:W-:-:S00]  /*09f0*/  NOP ;  /* 0x0000000000007918 */ /* 0x000fc00000000000 */
.L_x_18:


//--------------------- .text._Z7roll_upPfi       --------------------------
	.section	.text._Z7roll_upPfi,"ax",@progbits
	.align	128
        .global         _Z7roll_upPfi
        .type           _Z7roll_upPfi,@function
        .size           _Z7roll_upPfi,(.L_x_20 - _Z7roll_upPfi)
        .other          _Z7roll_upPfi,@"STO_CUDA_ENTRY STV_DEFAULT"
_Z7roll_upPfi:
.text._Z7roll_upPfi:
[----:B------:R-:W-:Y:S01]  /*0000*/  LDC R1, c[0x0][0x37c] ;  /* 0x0000df00ff017b82 */ /* 0x000fe20000000800 */
[----:B------:R-:W0:Y:S07]  /*0010*/  S2R R9, SR_CTAID.X ;  /* 0x0000000000097919 */ /* 0x000e2e0000002500 */
[----:B------:R-:W1:Y:S01]  /*0020*/  LDC.64 R2, c[0x0][0x380] ;  /* 0x0000e000ff027b82 */ /* 0x000e620000000a00 */
[----:B------:R-:W0:Y:S01]  /*0030*/  LDCU UR6, c[0x0][0x360] ;  /* 0x00006c00ff0677ac */ /* 0x000e220008000800 */
[----:B------:R-:W0:Y:S01]  /*0040*/  S2R R0, SR_TID.X ;  /* 0x0000000000007919 */ /* 0x000e220000002100 */
[----:B------:R-:W2:Y:S05]  /*0050*/  LDCU.64 UR4, c[0x0][0x358] ;  /* 0x00006b00ff0477ac */ /* 0x000eaa0008000a00 */
[----:B------:R-:W3:Y:S01]  /*0060*/  LDC R8, c[0x0][0x388] ;  /* 0x0000e200ff087b82 */ /* 0x000ee20000000800 */
[----:B0-----:R-:W-:-:S04]  /*0070*/  IMAD R9, R9, UR6, R0 ;  /* 0x0000000609097c24 */ /* 0x001fc8000f8e0200 */
[----:B-1----:R-:W-:-:S06]  /*0080*/  IMAD.WIDE R4, R9, 0x4, R2 ;  /* 0x0000000409047825 */ /* 0x002fcc00078e0202 */
[----:B--2---:R0:W2:Y:S01]  /*0090*/  LDG.E R4, desc[UR4][R4.64] ;  /* 0x0000000404047981 */ /* 0x0040a2000c1e1900 */
[----:B---3--:R-:W-:-:S04]  /*00a0*/  IABS R11, R8 ;  /* 0x00000008000b7213 */ /* 0x008fc80000000000 */
[----:B------:R-:W1:Y:S08]  /*00b0*/  I2F.RP R0, R11 ;  /* 0x0000000b00007306 */ /* 0x000e700000209400 */
[----:B-1----:R-:W1:Y:S02]  /*00c0*/  MUFU.RCP R0, R0 ;  /* 0x0000000000007308 */ /* 0x002e640000001000 */
[----:B-1----:R-:W-:-:S06]  /*00d0*/  VIADD R6, R0, 0xffffffe ;  /* 0x0ffffffe00067836 */ /* 0x002fcc0000000000 */
[----:B------:R1:W3:Y:S02]  /*00e0*/  F2I.FTZ.U32.TRUNC.NTZ R7, R6 ;  /* 0x0000000600077305 */ /* 0x0002e4000021f000 */
[----:B-1----:R-:W-:Y:S02]  /*00f0*/  HFMA2 R6, -RZ, RZ, 0, 0 ;  /* 0x00000000ff067431 */ /* 0x002fe400000001ff */
[----:B---3--:R-:W-:-:S04]  /*0100*/  IMAD.MOV R10, RZ, RZ, -R7 ;  /* 0x000000ffff0a7224 */ /* 0x008fc800078e0a07 */
[----:B------:R-:W-:Y:S01]  /*0110*/  IMAD R13, R10, R11, RZ ;  /* 0x0000000b0a0d7224 */ /* 0x000fe200078e02ff */
[----:B------:R-:W-:-:S03]  /*0120*/  IABS R10, R9 ;  /* 0x00000009000a7213 */ /* 0x000fc60000000000 */
[----:B------:R-:W-:-:S06]  /*0130*/  IMAD.HI.U32 R7, R7, R13, R6 ;  /* 0x0000000d07077227 */ /* 0x000fcc00078e0006 */
[----:B------:R-:W-:-:S04]  /*0140*/  IMAD.HI.U32 R7, R7, R10, RZ ;  /* 0x0000000a07077227 */ /* 0x000fc800078e00ff */
[----:B------:R-:W-:-:S04]  /*0150*/  IMAD.MOV R0, RZ, RZ, -R7 ;  /* 0x000000ffff007224 */ /* 0x000fc800078e0a07 */
[C---:B------:R-:W-:Y:S01]  /*0160*/  IMAD R0, R11.reuse, R0, R10 ;  /* 0x000000000b007224 */ /* 0x040fe200078e020a */
[----:B------:R-:W-:Y:S04]  /*0170*/  BAR.SYNC.DEFER_BLOCKING 0x0 ;  /* 0x0000000000007b1d */ /* 0x000fe80000010000 */
[----:B------:R-:W-:-:S13]  /*0180*/  ISETP.GT.U32.AND P2, PT, R11, R0, PT ;  /* 0x000000000b00720c */ /* 0x000fda0003f44070 */
[-C--:B------:R-:W-:Y:S01]  /*0190*/  @!P2 IADD3 R0, PT, PT, R0, -R11.reuse, RZ ;  /* 0x8000000b0000a210 */ /* 0x080fe20007ffe0ff */
[----:B------:R-:W-:Y:S01]  /*01a0*/  @!P2 VIADD R7, R7, 0x1 ;  /* 0x000000010707a836 */ /* 0x000fe20000000000 */
[----:B------:R-:W-:Y:S02]  /*01b0*/  ISETP.NE.AND P2, PT, R8, RZ, PT ;  /* 0x000000ff0800720c */ /* 0x000fe40003f45270 */
[----:B------:R-:W-:Y:S02]  /*01c0*/  ISETP.GE.U32.AND P0, PT, R0, R11, PT ;  /* 0x0000000b0000720c */ /* 0x000fe40003f06070 */
[----:B------:R-:W-:-:S04]  /*01d0*/  LOP3.LUT R0, R9, R8, RZ, 0x3c, !PT ;  /* 0x0000000809007212 */ /* 0x000fc800078e3cff */
[----:B------:R-:W-:-:S07]  /*01e0*/  ISETP.GE.AND P1, PT, R0, RZ, PT ;  /* 0x000000ff0000720c */ /* 0x000fce0003f26270 */
[----:B------:R-:W-:-:S06]  /*01f0*/  @P0 IADD3 R7, PT, PT, R7, 0x1, RZ ;  /* 0x0000000107070810 */ /* 0x000fcc0007ffe0ff */
[----:B------:R-:W-:Y:S01]  /*0200*/  @!P1 IMAD.MOV R7, RZ, RZ, -R7 ;  /* 0x000000ffff079224 */ /* 0x000fe200078e0a07 */
[----:B------:R-:W-:-:S04]  /*0210*/  @!P2 LOP3.LUT R7, RZ, R8, RZ, 0x33, !PT ;  /* 0x00000008ff07a212 */ /* 0x000fc800078e33ff */
[C---:B------:R-:W-:Y:S02]  /*0220*/  ISETP.NE.AND P0, PT, R7.reuse, RZ, PT ;  /* 0x000000ff0700720c */ /* 0x040fe40003f05270 */
[C---:B0-----:R-:W-:Y:S02]  /*0230*/  IADD3 R5, PT, PT, -R7.reuse, RZ, RZ ;  /* 0x000000ff07057210 */ /* 0x041fe40007ffe1ff */
[----:B------:R-:W-:-:S03]  /*0240*/  SEL R7, R7, R8, P0 ;  /* 0x0000000807077207 */ /* 0x000fc60000000000 */
[----:B------:R-:W-:Y:S02]  /*0250*/  IMAD R9, R8, R5, R9 ;  /* 0x0000000508097224 */ /* 0x000fe400078e0209 */
[----:B------:R-:W-:-:S04]  /*0260*/  VIADD R0, R7, 0xffffffff ;  /* 0xffffffff07007836 */ /* 0x000fc80000000000 */
[----:B------:R-:W-:-:S04]  /*0270*/  IMAD R9, R0, R8, R9 ;  /* 0x0000000800097224 */ /* 0x000fc800078e0209 */
[----:B------:R-:W-:Y:S01]  /*0280*/  IMAD.WIDE R2, R9, 0x4, R2 ;  /* 0x0000000409027825 */ /* 0x000fe200078e0202 */
[----:B--2---:R-:W0:Y:S02]  /*0290*/  F2I.TRUNC.NTZ R4, R4 ;  /* 0x0000000400047305 */ /* 0x004e24000020f100 */
[----:B0-----:R-:W-:-:S05]  /*02a0*/  I2FP.F32.S32 R5, R4 ;  /* 0x0000000400057245 */ /* 0x001fca0000201400 */
[----:B------:R-:W-:Y:S01]  /*02b0*/  STG.E desc[UR4][R2.64], R5 ;  /* 0x0000000502007986 */ /* 0x000fe2000c101904 */
[----:B------:R-:W-:Y:S05]  /*02c0*/  EXIT ;  /* 0x000000000000794d */ /* 0x000fea0003800000 */
.L_x_16:
        /* <DEDUP_REMOVED lines=11> */
.L_x_20:


//--------------------- .text._Z9roll_leftPfi     --------------------------
	.section	.text._Z9roll_leftPfi,"ax",@progbits
	.align	128
        .global         _Z9roll_leftPfi
        .type           _Z9roll_leftPfi,@function
        .size           _Z9roll_leftPfi,(.L_x_21 - _Z9roll_leftPfi)
        .other          _Z9roll_leftPfi,@"STO_CUDA_ENTRY STV_DEFAULT"
_Z9roll_leftPfi:
.text._Z9roll_leftPfi:
        /* <DEDUP_REMOVED lines=10> */
[----:B---3--:R-:W-:Y:S01]  /*00a0*/  IABS R11, R13 ;  /* 0x0000000d000b7213 */ /* 0x008fe20000000000 */
[----:B------:R-:W-:Y:S01]  /*00b0*/  BAR.SYNC.DEFER_BLOCKING 0x0 ;  /* 0x0000000000007b1d */ /* 0x000fe20000010000 */
[----:B------:R-:W-:-:S05]  /*00c0*/  ISETP.GE.AND P2, PT, R9, RZ, PT ;  /* 0x000000ff0900720c */ /* 0x000fca0003f46270 */
[----:B------:R-:W1:Y:S08]  /*00d0*/  I2F.RP R0, R11 ;  /* 0x0000000b00007306 */ /* 0x000e700000209400 */
[----:B-1----:R-:W1:Y:S02]  /*00e0*/  MUFU.RCP R0, R0 ;  /* 0x0000000000007308 */ /* 0x002e640000001000 */
[----:B-1----:R-:W-:-:S06]  /*00f0*/  VIADD R6, R0, 0xffffffe ;  /* 0x0ffffffe00067836 */ /* 0x002fcc0000000000 */
[----:B------:R1:W3:Y:S02]  /*0100*/  F2I.FTZ.U32.TRUNC.NTZ R7, R6 ;  /* 0x0000000600077305 */ /* 0x0002e4000021f000 */
[----:B-1----:R-:W-:Y:S02]  /*0110*/  IMAD.MOV.U32 R6, RZ, RZ, RZ ;  /* 0x000000ffff067224 */ /* 0x002fe400078e00ff */
[----:B---3--:R-:W-:-:S04]  /*0120*/  IMAD.MOV R8, RZ, RZ, -R7 ;  /* 0x000000ffff087224 */ /* 0x008fc800078e0a07 */
[----:B------:R-:W-:Y:S01]  /*0130*/  IMAD R15, R8, R11, RZ ;  /* 0x0000000b080f7224 */ /* 0x000fe200078e02ff */
[----:B------:R-:W-:-:S03]  /*0140*/  IABS R8, R9 ;  /* 0x0000000900087213 */ /* 0x000fc60000000000 */
[----:B------:R-:W-:-:S06]  /*0150*/  IMAD.HI.U32 R7, R7, R15, R6 ;  /* 0x0000000f07077227 */ /* 0x000fcc00078e0006 */
[----:B------:R-:W-:-:S05]  /*0160*/  IMAD.HI.U32 R7, R7, R8, RZ ;  /* 0x0000000807077227 */ /* 0x000fca00078e00ff */
[----:B------:R-:W-:-:S05]  /*0170*/  IADD3 R7, PT, PT, -R7, RZ, RZ ;  /* 0x000000ff07077210 */ /* 0x000fca0007ffe1ff */
[----:B------:R-:W-:-:S05]  /*0180*/  IMAD R0, R11, R7, R8 ;  /* 0x000000070b007224 */ /* 0x000fca00078e0208 */
[----:B------:R-:W-:-:S13]  /*0190*/  ISETP.GT.U32.AND P0, PT, R11, R0, PT ;  /* 0x000000000b00720c */ /* 0x000fda0003f04070 */
[----:B------:R-:W-:Y:S01]  /*01a0*/  @!P0 IMAD.IADD R0, R0, 0x1, -R11 ;  /* 0x0000000100008824 */ /* 0x000fe200078e0a0b */
[----:B------:R-:W-:-:S04]  /*01b0*/  ISETP.NE.AND P0, PT, R13, RZ, PT ;  /* 0x000000ff0d00720c */ /* 0x000fc80003f05270 */
[----:B------:R-:W-:-:S13]  /*01c0*/  ISETP.GT.U32.AND P1, PT, R11, R0, PT ;  /* 0x000000000b00720c */ /* 0x000fda0003f24070 */
[----:B------:R-:W-:-:S05]  /*01d0*/  @!P1 IMAD.IADD R0, R0, 0x1, -R11 ;  /* 0x0000000100009824 */ /* 0x000fca00078e0a0b */
[----:B------:R-:W-:Y:S02]  /*01e0*/  @!P2 IADD3 R0, PT, PT, -R0, RZ, RZ ;  /* 0x000000ff0000a210 */ /* 0x000fe40007ffe1ff */
[----:B------:R-:W-:-:S04]  /*01f0*/  @!P0 LOP3.LUT R0, RZ, R13, RZ, 0x33, !PT ;  /* 0x0000000dff008212 */ /* 0x000fc800078e33ff */
[C---:B------:R-:W-:Y:S02]  /*0200*/  ISETP.NE.AND P0, PT, R0.reuse, RZ, PT ;  /* 0x000000ff0000720c */ /* 0x040fe40003f05270 */
[----:B0-----:R-:W-:Y:S02]  /*0210*/  LOP3.LUT R5, RZ, R0, RZ, 0x33, !PT ;  /* 0x00000000ff057212 */ /* 0x001fe400078e33ff */
[----:B------:R-:W-:-:S04]  /*0220*/  SEL R0, R0, R13, P0 ;  /* 0x0000000d00007207 */ /* 0x000fc80000000000 */
[----:B------:R-:W-:-:S05]  /*0230*/  IADD3 R9, PT, PT, R0, R9, R5 ;  /* 0x0000000900097210 */ /* 0x000fca0007ffe005 */
[----:B------:R-:W-:Y:S01]  /*0240*/  IMAD.WIDE R2, R9, 0x4, R2 ;  /* 0x0000000409027825 */ /* 0x000fe200078e0202 */
[----:B--2---:R-:W0:Y:S02]  /*0250*/  F2I.TRUNC.NTZ R4, R4 ;  /* 0x0000000400047305 */ /* 0x004e24000020f100 */
[----:B0-----:R-:W-:-:S05]  /*0260*/  I2FP.F32.S32 R5, R4 ;  /* 0x0000000400057245 */ /* 0x001fca0000201400 */
[----:B------:R-:W-:Y:S01]  /*0270*/  STG.E desc[UR4][R2.64], R5 ;  /* 0x0000000502007986 */ /* 0x000fe2000c101904 */
[----:B------:R-:W-:Y:S05]  /*0280*/  EXIT ;  /* 0x000000000000794d */ /* 0x000fea0003800000 */
.L_x_17:
        /* <DEDUP_REMOVED lines=15> */
.L_x_21:


//--------------------- .nv.shared.reserved.0     --------------------------
	.section	.nv.shared.reserved.0,"aw",@nobits
	.weak		__nv_reservedSMEM_offset_0_alias
	.size		__nv_reservedSMEM_offset_0_alias, 0, 64
	.other		__nv_reservedSMEM_offset_0_alias,@"STO_CUDA_RESERVED_SHARED STV_DEFAULT"
__nv_reservedSMEM_offset_0_alias:
	.zero		0
	.zero		64


//--------------------- .nv.constant0._Z23scaled_hadamart_productP6float2S0_i --------------------------
	.section	.nv.constant0._Z23scaled_hadamart_productP6float2S0_i,"a",@progbits
	.sectionflags	@""
	.align	4
.nv.constant0._Z23scaled_hadamart_productP6float2S0_i:
	.zero		916


//--------------------- .nv.constant0._Z7roll_upPfi --------------------------
	.section	.nv.constant0._Z7roll_upPfi,"a",@progbits
	.sectionflags	@""
	.align	4
.nv.constant0._Z7roll_upPfi:
	.zero		908


//--------------------- .nv.constant0._Z9roll_leftPfi --------------------------
	.section	.nv.constant0._Z9roll_leftPfi,"a",@progbits
	.sectionflags	@""
	.align	4
.nv.constant0._Z9roll_leftPfi:
	.zero		908


//--------------------- SYMBOLS --------------------------

	.type		.nv.reservedSmem.offset0,@object
	.size		.nv.reservedSmem.offset0,0x4
